//
// Generated by NVIDIA NVVM Compiler
//
// Compiler Build ID: CL-36424714
// Cuda compilation tools, release 13.0, V13.0.88
// Based on NVVM 20.0.0
//

.version 9.0
.target sm_100
.address_size 64

	// .globl	test_kernel

.visible .entry test_kernel(
	.param .u64 .ptr .align 1 test_kernel_param_0,
	.param .u32 test_kernel_param_1,
	.param .u32 test_kernel_param_2,
	.param .u64 .ptr .align 1 test_kernel_param_3,
	.param .u64 .ptr .align 1 test_kernel_param_4,
	.param .u64 .ptr .align 1 test_kernel_param_5
)
{
	.reg .b32 	%r<3>;
	.reg .b32 	%f<6>;
	.reg .b64 	%rd<9>;

	ld.param.u64 	%rd1, [test_kernel_param_0];
	ld.param.u32 	%r1, [test_kernel_param_1];
	ld.param.u32 	%r2, [test_kernel_param_2];
	ld.param.u64 	%rd2, [test_kernel_param_3];
	ld.param.u64 	%rd3, [test_kernel_param_4];
	ld.param.u64 	%rd4, [test_kernel_param_5];
	cvta.to.global.u64 	%rd5, %rd3;
	cvta.to.global.u64 	%rd6, %rd2;
	cvta.to.global.u64 	%rd7, %rd1;
	cvta.to.global.u64 	%rd8, %rd4;
	st.global.u32 	[%rd8], %r2;
	ld.global.f32 	%f1, [%rd7];
	st.global.f32 	[%rd6], %f1;
	ld.global.f32 	%f2, [%rd7+4];
	st.global.f32 	[%rd6+4], %f2;
	ld.global.f32 	%f3, [%rd7+8];
	st.global.f32 	[%rd6+8], %f3;
	ld.global.f32 	%f4, [%rd7+12];
	st.global.f32 	[%rd6+12], %f4;
	ld.global.f32 	%f5, [%rd7+16];
	st.global.f32 	[%rd6+16], %f5;
	st.global.u32 	[%rd8], %r2;
	st.global.u32 	[%rd5], %r1;
	ret;

}


// ===== COMPILED SASS (sm_100) =====

	.target	sm_100

	.elftype	@"ET_EXEC"


//--------------------- .note.nv.tkinfo           --------------------------
	.section	.note.nv.tkinfo,"",@"SHT_NOTE"
	.sectionflags	@"SHF_NOTE_NV_TKINFO"
	.tkinfo
        /*0018*/ 	.word	0x00000002
        /*0030*/ 	.string	""
        /*0030*/ 	.string	"ptxas"
        /*0030*/ 	.string	"Cuda compilation tools, release 13.0, V13.0.88"
        /*0030*/ 	.string	"Build cuda_13.0.r13.0/compiler.36424714_0"
        /*0030*/ 	.string	"-arch sm_100 -m 64 "



//--------------------- .note.nv.cuinfo           --------------------------
	.section	.note.nv.cuinfo,"",@"SHT_NOTE"
	.sectionflags	@"SHF_NOTE_NV_CUINFO"
        /*0018*/ 	.short	0x0002
        /*001a*/ 	.short	0x0064
        /*001c*/ 	.short	0x0082
	.zero		2


//--------------------- .nv.info                  --------------------------
	.section	.nv.info,"",@"SHT_CUDA_INFO"
	.align	4


	//----- nvinfo : EIATTR_REGCOUNT
	.align		4
        /*0000*/ 	.byte	0x04, 0x2f
        /*0002*/ 	.short	(.L_1 - .L_0)
	.align		4
.L_0:
        /*0004*/ 	.word	index@(test_kernel)
        /*0008*/ 	.word	0x00000018


	//----- nvinfo : EIATTR_FRAME_SIZE
	.align		4
.L_1:
        /*000c*/ 	.byte	0x04, 0x11
        /*000e*/ 	.short	(.L_3 - .L_2)
	.align		4
.L_2:
        /*0010*/ 	.word	index@(test_kernel)
        /*0014*/ 	.word	0x00000000


	//----- nvinfo : EIATTR_MIN_STACK_SIZE
	.align		4
.L_3:
        /*0018*/ 	.byte	0x04, 0x12
        /*001a*/ 	.short	(.L_5 - .L_4)
	.align		4
.L_4:
        /*001c*/ 	.word	index@(test_kernel)
        /*0020*/ 	.word	0x00000000
.L_5:


//--------------------- .nv.compat                --------------------------
	.section	.nv.compat,"",@"SHT_CUDA_COMPAT_INFO"
	.align	4
        /*0000*/ 	.byte	0x02, 0x09, 0x00, 0x00, 0x02, 0x02, 0x01, 0x00, 0x02, 0x05, 0x05, 0x00, 0x03, 0x07, 0x01, 0x01
        /*0010*/ 	.byte	0x02, 0x03, 0x00, 0x00, 0x02, 0x06, 0x01, 0x00, 0x04, 0x0b, 0x08, 0x00, 0x09, 0x00, 0x00, 0x00
        /*0020*/ 	.byte	0x00, 0x00, 0x00, 0x00


//--------------------- .nv.info.test_kernel      --------------------------
	.section	.nv.info.test_kernel,"",@"SHT_CUDA_INFO"
	.sectionflags	@""
	.align	4


	//----- nvinfo : EIATTR_CUDA_API_VERSION
	.align		4
        /*0000*/ 	.byte	0x04, 0x37
        /*0002*/ 	.short	(.L_7 - .L_6)
.L_6:
        /*0004*/ 	.word	0x00000082


	//----- nvinfo : EIATTR_KPARAM_INFO
	.align		4
.L_7:
        /*0008*/ 	.byte	0x04, 0x17
        /*000a*/ 	.short	(.L_9 - .L_8)
.L_8:
        /*000c*/ 	.word	0x00000000
        /*0010*/ 	.short	0x0005
        /*0012*/ 	.short	0x0020
        /*0014*/ 	.byte	0x00, 0xf5, 0x21, 0x00


	//----- nvinfo : EIATTR_KPARAM_INFO
	.align		4
.L_9:
        /*0018*/ 	.byte	0x04, 0x17
        /*001a*/ 	.short	(.L_11 - .L_10)
.L_10:
        /*001c*/ 	.word	0x00000000
        /*0020*/ 	.short	0x0004
        /*0022*/ 	.short	0x0018
        /*0024*/ 	.byte	0x00, 0xf5, 0x21, 0x00


	//----- nvinfo : EIATTR_KPARAM_INFO
	.align		4
.L_11:
        /*0028*/ 	.byte	0x04, 0x17
        /*002a*/ 	.short	(.L_13 - .L_12)
.L_12:
        /*002c*/ 	.word	0x00000000
        /*0030*/ 	.short	0x0003
        /*0032*/ 	.short	0x0010
        /*0034*/ 	.byte	0x00, 0xf5, 0x21, 0x00


	//----- nvinfo : EIATTR_KPARAM_INFO
	.align		4
.L_13:
        /*0038*/ 	.byte	0x04, 0x17
        /*003a*/ 	.short	(.L_15 - .L_14)
.L_14:
        /*003c*/ 	.word	0x00000000
        /*0040*/ 	.short	0x0002
        /*0042*/ 	.short	0x000c
        /*0044*/ 	.byte	0x00, 0xf0, 0x11, 0x00


	//----- nvinfo : EIATTR_KPARAM_INFO
	.align		4
.L_15:
        /*0048*/ 	.byte	0x04, 0x17
        /*004a*/ 	.short	(.L_17 - .L_16)
.L_16:
        /*004c*/ 	.word	0x00000000
        /*0050*/ 	.short	0x0001
        /*0052*/ 	.short	0x0008
        /*0054*/ 	.byte	0x00, 0xf0, 0x11, 0x00


	//----- nvinfo : EIATTR_KPARAM_INFO
	.align		4
.L_17:
        /*0058*/ 	.byte	0x04, 0x17
        /*005a*/ 	.short	(.L_19 - .L_18)
.L_18:
        /*005c*/ 	.word	0x00000000
        /*0060*/ 	.short	0x0000
        /*0062*/ 	.short	0x0000
        /*0064*/ 	.byte	0x00, 0xf5, 0x21, 0x00


	//----- nvinfo : EIATTR_SPARSE_MMA_MASK
	.align		4
.L_19:
        /*0068*/ 	.byte	0x03, 0x50
        /*006a*/ 	.short	0x0000


	//----- nvinfo : EIATTR_MAXREG_COUNT
	.align		4
        /*006c*/ 	.byte	0x03, 0x1b
        /*006e*/ 	.short	0x00ff


	//----- nvinfo : EIATTR_MERCURY_ISA_VERSION
	.align		4
        /*0070*/ 	.byte	0x03, 0x5f
        /*0072*/ 	.short	0x0101


	//----- nvinfo : EIATTR_VRC_CTA_INIT_COUNT
	.align		4
        /*0074*/ 	.byte	0x02, 0x4a
	.zero		1
	.zero		1


	//----- nvinfo : EIATTR_EXIT_INSTR_OFFSETS
	.align		4
        /*0078*/ 	.byte	0x04, 0x1c
        /*007a*/ 	.short	(.L_21 - .L_20)


	//   ....[0]....
.L_20:
        /*007c*/ 	.word	0x00000140


	//----- nvinfo : EIATTR_CBANK_PARAM_SIZE
	.align		4
.L_21:
        /*0080*/ 	.byte	0x03, 0x19
        /*0082*/ 	.short	0x0028


	//----- nvinfo : EIATTR_PARAM_CBANK
	.align		4
        /*0084*/ 	.byte	0x04, 0x0a
        /*0086*/ 	.short	(.L_23 - .L_22)
	.align		4
.L_22:
        /*0088*/ 	.word	index@(.nv.constant0.test_kernel)
        /*008c*/ 	.short	0x0380
        /*008e*/ 	.short	0x0028


	//----- nvinfo : EIATTR_SW_WAR
	.align		4
.L_23:
        /*0090*/ 	.byte	0x04, 0x36
        /*0092*/ 	.short	(.L_25 - .L_24)
.L_24:
        /*0094*/ 	.word	0x00000008
.L_25:


//--------------------- .nv.callgraph             --------------------------
	.section	.nv.callgraph,"",@"SHT_CUDA_CALLGRAPH"
	.align	4
	.sectionentsize	8
	.align		4
        /*0000*/ 	.word	0x00000000
	.align		4
        /*0004*/ 	.word	0xffffffff
	.align		4
        /*0008*/ 	.word	0x00000000
	.align		4
        /*000c*/ 	.word	0xfffffffe
	.align		4
        /*0010*/ 	.word	0x00000000
	.align		4
        /*0014*/ 	.word	0xfffffffd
	.align		4
        /*0018*/ 	.word	0x00000000
	.align		4
        /*001c*/ 	.word	0xfffffffc


//--------------------- .text.test_kernel         --------------------------
	.section	.text.test_kernel,"ax",@progbits
	.align	128
        .global         test_kernel
        .type           test_kernel,@function
        .size           test_kernel,(.L_x_1 - test_kernel)
        .other          test_kernel,@"STO_CUDA_ENTRY STV_DEFAULT"
test_kernel:
.text.test_kernel:
[----:B------:R-:W-:Y:S08]  /*0000*/  LDC R1, c[0x0][0x37c] ;  /* 0x0000df00ff017b82 */ /* 0x000ff00000000800 */
[----:B------:R-:W0:Y:S01]  /*0010*/  LDC.64 R2, c[0x0][0x3a0] ;  /* 0x0000e800ff027b82 */ /* 0x000e220000000a00 */
[----:B------:R-:W0:Y:S07]  /*0020*/  LDCU.64 UR4, c[0x0][0x358] ;  /* 0x00006b00ff0477ac */ /* 0x000e2e0008000a00 */
[----:B------:R-:W0:Y:S08]  /*0030*/  LDC.64 R20, c[0x0][0x388] ;  /* 0x0000e200ff147b82 */ /* 0x000e300000000a00 */
[----:B------:R-:W1:Y:S01]  /*0040*/  LDC.64 R4, c[0x0][0x380] ;  /* 0x0000e000ff047b82 */ /* 0x000e620000000a00 */
[----:B0-----:R-:W-:Y:S04]  /*0050*/  STG.E desc[UR4][R2.64], R21 ;  /* 0x0000001502007986 */ /* 0x001fe8000c101904 */
[----:B-1----:R-:W2:Y:S03]  /*0060*/  LDG.E R11, desc[UR4][R4.64] ;  /* 0x00000004040b7981 */ /* 0x002ea6000c1e1900 */
[----:B------:R-:W2:Y:S02]  /*0070*/  LDC.64 R6, c[0x0][0x390] ;  /* 0x0000e400ff067b82 */ /* 0x000ea40000000a00 */
[----:B--2---:R-:W-:Y:S04]  /*0080*/  STG.E desc[UR4][R6.64], R11 ;  /* 0x0000000b06007986 */ /* 0x004fe8000c101904 */
[----:B------:R-:W2:Y:S04]  /*0090*/  LDG.E R13, desc[UR4][R4.64+0x4] ;  /* 0x00000404040d7981 */ /* 0x000ea8000c1e1900 */
[----:B--2---:R-:W-:Y:S04]  /*00a0*/  STG.E desc[UR4][R6.64+0x4], R13 ;  /* 0x0000040d06007986 */ /* 0x004fe8000c101904 */
[----:B------:R-:W2:Y:S04]  /*00b0*/  LDG.E R15, desc[UR4][R4.64+0x8] ;  /* 0x00000804040f7981 */ /* 0x000ea8000c1e1900 */
[----:B--2---:R-:W-:Y:S04]  /*00c0*/  STG.E desc[UR4][R6.64+0x8], R15 ;  /* 0x0000080f06007986 */ /* 0x004fe8000c101904 */
[----:B------:R-:W2:Y:S01]  /*00d0*/  LDG.E R17, desc[UR4][R4.64+0xc] ;  /* 0x00000c0404117981 */ /* 0x000ea2000c1e1900 */
[----:B------:R-:W0:Y:S03]  /*00e0*/  LDC.64 R8, c[0x0][0x398] ;  /* 0x0000e600ff087b82 */ /* 0x000e260000000a00 */
[----:B--2---:R-:W-:Y:S04]  /*00f0*/  STG.E desc[UR4][R6.64+0xc], R17 ;  /* 0x00000c1106007986 */ /* 0x004fe8000c101904 */
[----:B------:R-:W2:Y:S04]  /*0100*/  LDG.E R19, desc[UR4][R4.64+0x10] ;  /* 0x0000100404137981 */ /* 0x000ea8000c1e1900 */
[----:B--2---:R-:W-:Y:S04]  /*0110*/  STG.E desc[UR4][R6.64+0x10], R19 ;  /* 0x0000101306007986 */ /* 0x004fe8000c101904 */
[----:B------:R-:W-:Y:S04]  /*0120*/  STG.E desc[UR4][R2.64], R21 ;  /* 0x0000001502007986 */ /* 0x000fe8000c101904 */
[----:B0-----:R-:W-:Y:S01]  /*0130*/  STG.E desc[UR4][R8.64], R20 ;  /* 0x0000001408007986 */ /* 0x001fe2000c101904 */
[----:B------:R-:W-:Y:S05]  /*0140*/  EXIT ;  /* 0x000000000000794d */ /* 0x000fea0003800000 */
.L_x_0:
[----:B------:R-:W-:-:S00]  /*0150*/  BRA `(.L_x_0) ;  /* 0xfffffffc00fc7947 */ /* 0x000fc0000383ffff */
[----:B------:R-:W-:-:S00]  /*0160*/  NOP ;  /* 0x0000000000007918 */ /* 0x000fc00000000000 */
        /* <DEDUP_REMOVED lines=9> */
.L_x_1:


//--------------------- .nv.shared.reserved.0     --------------------------
	.section	.nv.shared.reserved.0,"aw",@nobits
	.weak		__nv_reservedSMEM_offset_0_alias
	.size		__nv_reservedSMEM_offset_0_alias, 0, 64
	.other		__nv_reservedSMEM_offset_0_alias,@"STO_CUDA_RESERVED_SHARED STV_DEFAULT"
__nv_reservedSMEM_offset_0_alias:
	.zero		0
	.zero		64


//--------------------- .nv.constant0.test_kernel --------------------------
	.section	.nv.constant0.test_kernel,"a",@progbits
	.sectionflags	@""
	.align	4
.nv.constant0.test_kernel:
	.zero		936


//--------------------- SYMBOLS --------------------------

	.type		.nv.reservedSmem.offset0,@object
	.size		.nv.reservedSmem.offset0,0x4
